	.headerflags	@"EF_CUDA_TEXMODE_UNIFIED EF_CUDA_64BIT_ADDRESS EF_CUDA_ACCELERATORS EF_CUDA_SM90 EF_CUDA_VIRTUAL_SM(EF_CUDA_SM90)"
	.elftype	@"ET_EXEC"


//--------------------- .nv.info                  --------------------------
	.section	.nv.info,"",@"SHT_CUDA_INFO"
	.align	4


	//----- nvinfo : EIATTR_REGCOUNT
	.align		4
        /*0000*/ 	.byte	0x04, 0x2f
        /*0002*/ 	.short	(.L_1 - .L_0)
	.align		4
.L_0:
        /*0004*/ 	.word	index@(triton_poi_fused_add_clamp_mul_0)
        /*0008*/ 	.word	0x0000000a


	//----- nvinfo : EIATTR_MIN_STACK_SIZE
	.align		4
.L_1:
        /*000c*/ 	.byte	0x04, 0x12
        /*000e*/ 	.short	(.L_3 - .L_2)
	.align		4
.L_2:
        /*0010*/ 	.word	index@(triton_poi_fused_add_clamp_mul_0)
        /*0014*/ 	.word	0x00000000


	//----- nvinfo : EIATTR_FRAME_SIZE
	.align		4
.L_3:
        /*0018*/ 	.byte	0x04, 0x11
        /*001a*/ 	.short	(.L_5 - .L_4)
	.align		4
.L_4:
        /*001c*/ 	.word	index@(triton_poi_fused_add_clamp_mul_0)
        /*0020*/ 	.word	0x00000000


	//----- nvinfo : EIATTR_MIN_STACK_SIZE
	.align		4
.L_5:
        /*0024*/ 	.byte	0x04, 0x12
        /*0026*/ 	.short	(.L_7 - .L_6)
	.align		4
.L_6:
        /*0028*/ 	.word	index@(triton_poi_fused_add_clamp_mul_0)
        /*002c*/ 	.word	0x00000000
.L_7:


//--------------------- .nv.info.triton_poi_fused_add_clamp_mul_0 --------------------------
	.section	.nv.info.triton_poi_fused_add_clamp_mul_0,"",@"SHT_CUDA_INFO"
	.sectionflags	@""
	.align	4


	//----- nvinfo : EIATTR_CUDA_API_VERSION
	.align		4
        /*0000*/ 	.byte	0x04, 0x37
        /*0002*/ 	.short	(.L_9 - .L_8)
.L_8:
        /*0004*/ 	.word	0x0000007c


	//----- nvinfo : EIATTR_KPARAM_INFO
	.align		4
.L_9:
        /*0008*/ 	.byte	0x04, 0x17
        /*000a*/ 	.short	(.L_11 - .L_10)
.L_10:
        /*000c*/ 	.word	0x00000000
        /*0010*/ 	.short	0x0002
        /*0012*/ 	.short	0x0010
        /*0014*/ 	.byte	0x00, 0xf0, 0x11, 0x00


	//----- nvinfo : EIATTR_KPARAM_INFO
	.align		4
.L_11:
        /*0018*/ 	.byte	0x04, 0x17
        /*001a*/ 	.short	(.L_13 - .L_12)
.L_12:
        /*001c*/ 	.word	0x00000000
        /*0020*/ 	.short	0x0001
        /*0022*/ 	.short	0x0008
        /*0024*/ 	.byte	0x00, 0xf4, 0x21, 0x00


	//----- nvinfo : EIATTR_KPARAM_INFO
	.align		4
.L_13:
        /*0028*/ 	.byte	0x04, 0x17
        /*002a*/ 	.short	(.L_15 - .L_14)
.L_14:
        /*002c*/ 	.word	0x00000000
        /*0030*/ 	.short	0x0000
        /*0032*/ 	.short	0x0000
        /*0034*/ 	.byte	0x00, 0xf4, 0x21, 0x00


	//----- nvinfo : EIATTR_SPARSE_MMA_MASK
	.align		4
.L_15:
        /*0038*/ 	.byte	0x03, 0x50
        /*003a*/ 	.short	0x0000


	//----- nvinfo : EIATTR_MAXREG_COUNT
	.align		4
        /*003c*/ 	.byte	0x03, 0x1b
        /*003e*/ 	.short	0x00ff


	//----- nvinfo : EIATTR_EXIT_INSTR_OFFSETS
	.align		4
        /*0040*/ 	.byte	0x04, 0x1c
        /*0042*/ 	.short	(.L_17 - .L_16)


	//   ....[0]....
.L_16:
        /*0044*/ 	.word	0x00000170


	//   ....[1]....
        /*0048*/ 	.word	0x00000190


	//----- nvinfo : EIATTR_REQNTID
	.align		4
.L_17:
        /*004c*/ 	.byte	0x04, 0x10
        /*004e*/ 	.short	(.L_19 - .L_18)
.L_18:
        /*0050*/ 	.word	0x00000080
        /*0054*/ 	.word	0x00000001
        /*0058*/ 	.word	0x00000001


	//----- nvinfo : EIATTR_CRS_STACK_SIZE
	.align		4
.L_19:
        /*005c*/ 	.byte	0x04, 0x1e
        /*005e*/ 	.short	(.L_21 - .L_20)
.L_20:
        /*0060*/ 	.word	0x00000000


	//----- nvinfo : EIATTR_CBANK_PARAM_SIZE
	.align		4
.L_21:
        /*0064*/ 	.byte	0x03, 0x19
        /*0066*/ 	.short	0x0014


	//----- nvinfo : EIATTR_PARAM_CBANK
	.align		4
        /*0068*/ 	.byte	0x04, 0x0a
        /*006a*/ 	.short	(.L_23 - .L_22)
	.align		4
.L_22:
        /*006c*/ 	.word	index@(.nv.constant0.triton_poi_fused_add_clamp_mul_0)
        /*0070*/ 	.short	0x0210
        /*0072*/ 	.short	0x0014


	//----- nvinfo : EIATTR_SW_WAR
	.align		4
.L_23:
        /*0074*/ 	.byte	0x04, 0x36
        /*0076*/ 	.short	(.L_25 - .L_24)
.L_24:
        /*0078*/ 	.word	0x00000008
.L_25:


//--------------------- .nv.callgraph             --------------------------
	.section	.nv.callgraph,"",@"SHT_CUDA_CALLGRAPH"
	.align	4
	.sectionentsize	8
	.align		4
        /*0000*/ 	.word	0x00000000
	.align		4
        /*0004*/ 	.word	0xffffffff
	.align		4
        /*0008*/ 	.word	0x00000000
	.align		4
        /*000c*/ 	.word	0xfffffffe
	.align		4
        /*0010*/ 	.word	0x00000000
	.align		4
        /*0014*/ 	.word	0xfffffffd
	.align		4
        /*0018*/ 	.word	0x00000000
	.align		4
        /*001c*/ 	.word	0xfffffffc


//--------------------- .text.triton_poi_fused_add_clamp_mul_0 --------------------------
	.section	.text.triton_poi_fused_add_clamp_mul_0,"ax",@progbits
	.align	128
        .global         triton_poi_fused_add_clamp_mul_0
        .type           triton_poi_fused_add_clamp_mul_0,@function
        .size           triton_poi_fused_add_clamp_mul_0,(.L_x_3 - triton_poi_fused_add_clamp_mul_0)
        .other          triton_poi_fused_add_clamp_mul_0,@"STO_CUDA_ENTRY STV_DEFAULT"
triton_poi_fused_add_clamp_mul_0:
.text.triton_poi_fused_add_clamp_mul_0:
[----:B------:R-:W0:Y:S02]  /*0000*/  LDC R1, c[0x0][0x28] ;  /* 0x00000a00ff017b82 */ /* 0x000e240000000800 */
[----:B------:R-:W1:Y:S01]  /*0010*/  S2R R0, SR_TID.X ;  /* 0x0000000000007919 */ /* 0x000e620000002100 */
[----:B------:R-:W-:Y:S01]  /*0020*/  ULDC.64 UR4, c[0x0][0x208] ;  /* 0x0000820000047ab9 */ /* 0x000fe20000000a00 */
[----:B------:R-:W-:Y:S01]  /*0030*/  BSSY B0, `(.L_x_0) ;  /* 0x000000a000007945 */ /* 0x000fe20003800000 */
[----:B------:R-:W2:Y:S01]  /*0040*/  S2R R5, SR_CTAID.X ;  /* 0x0000000000057919 */ /* 0x000ea20000002500 */
[----:B-1----:R-:W-:-:S05]  /*0050*/  LOP3.LUT R0, R0, 0x7f, RZ, 0xc0, !PT ;  /* 0x0000007f00007812 */ /* 0x002fca00078ec0ff */
[----:B--2---:R-:W-:Y:S02]  /*0060*/  IMAD R5, R5, 0x80, R0 ;  /* 0x0000008005057824 */ /* 0x004fe400078e0200 */
[----:B------:R-:W-:-:S03]  /*0070*/  IMAD.MOV.U32 R0, RZ, RZ, RZ ;  /* 0x000000ffff007224 */ /* 0x000fc600078e00ff */
[----:B------:R-:W-:-:S13]  /*0080*/  ISETP.GE.AND P0, PT, R5, 0x100, PT ;  /* 0x000001000500780c */ /* 0x000fda0003f06270 */
[----:B------:R-:W-:Y:S05]  /*0090*/  @P0 BRA `(.L_x_1) ;  /* 0x00000000000c0947 */ /* 0x000fea0003800000 */
[----:B------:R-:W1:Y:S02]  /*00a0*/  LDC.64 R2, c[0x0][0x210] ;  /* 0x00008400ff027b82 */ /* 0x000e640000000a00 */
[----:B-1----:R-:W-:-:S05]  /*00b0*/  IMAD.WIDE R2, R5, 0x4, R2 ;  /* 0x0000000405027825 */ /* 0x002fca00078e0202 */
[----:B------:R1:W5:Y:S02]  /*00c0*/  LDG.E R0, desc[UR4][R2.64] ;  /* 0x0000000402007981 */ /* 0x000364000c1e1900 */
.L_x_1:
[----:B------:R-:W-:Y:S05]  /*00d0*/  BSYNC B0 ;  /* 0x0000000000007941 */ /* 0x000fea0003800000 */
.L_x_0:
[----:B-----5:R-:W-:Y:S01]  /*00e0*/  FADD R4, R0, 0.5 ;  /* 0x3f00000000047421 */ /* 0x020fe20000000000 */
[----:B-1----:R-:W1:Y:S04]  /*00f0*/  LDC.64 R2, c[0x0][0x218] ;  /* 0x00008600ff027b82 */ /* 0x002e680000000a00 */
[----:B------:R-:W-:-:S04]  /*0100*/  FSETP.GTU.AND P1, PT, R4, RZ, PT ;  /* 0x000000ff0400720b */ /* 0x000fc80003f2c000 */
[----:B------:R-:W-:-:S04]  /*0110*/  FSEL R7, R4, RZ, P1 ;  /* 0x000000ff04077208 */ /* 0x000fc80000800000 */
[C---:B------:R-:W-:Y:S02]  /*0120*/  FSETP.GEU.AND P2, PT, R7.reuse, 1, PT ;  /* 0x3f8000000700780b */ /* 0x040fe40003f4e000 */
[----:B------:R-:W-:Y:S01]  /*0130*/  FSETP.NAN.AND P1, PT, R7, R7, PT ;  /* 0x000000070700720b */ /* 0x000fe20003f28000 */
[----:B-1----:R-:W-:-:S10]  /*0140*/  IMAD.WIDE R2, R5, 0x4, R2 ;  /* 0x0000000405027825 */ /* 0x002fd400078e0202 */
[----:B------:R-:W-:-:S05]  /*0150*/  @P2 FSEL R7, R7, 1, P1 ;  /* 0x3f80000007072808 */ /* 0x000fca0000800000 */
[----:B------:R-:W-:Y:S01]  /*0160*/  FMUL R7, R7, R0 ;  /* 0x0000000007077220 */ /* 0x000fe20000400000 */
[----:B------:R-:W-:Y:S06]  /*0170*/  @P0 EXIT ;  /* 0x000000000000094d */ /* 0x000fec0003800000 */
[----:B------:R-:W-:Y:S01]  /*0180*/  STG.E desc[UR4][R2.64], R7 ;  /* 0x0000000702007986 */ /* 0x000fe2000c101904 */
[----:B------:R-:W-:Y:S05]  /*0190*/  EXIT ;  /* 0x000000000000794d */ /* 0x000fea0003800000 */
.L_x_2:
[----:B------:R-:W-:-:S00]  /*01a0*/  BRA `(.L_x_2) ;  /* 0xfffffffc00fc7947 */ /* 0x000fc0000383ffff */
[----:B------:R-:W-:-:S00]  /*01b0*/  NOP ;  /* 0x0000000000007918 */ /* 0x000fc00000000000 */
        /* <DEDUP_REMOVED lines=12> */
.L_x_3:


//--------------------- .nv.constant0.triton_poi_fused_add_clamp_mul_0 --------------------------
	.section	.nv.constant0.triton_poi_fused_add_clamp_mul_0,"a",@progbits
	.sectionflags	@""
	.align	4
.nv.constant0.triton_poi_fused_add_clamp_mul_0:
	.zero		548
